//
// Generated by NVIDIA NVVM Compiler
//
// Compiler Build ID: CL-36424714
// Cuda compilation tools, release 13.0, V13.0.88
// Based on NVVM 20.0.0
//

.version 9.0
.target sm_100
.address_size 64

	// .globl	_Z16coalesced_accessPfi

.visible .entry _Z16coalesced_accessPfi(
	.param .u64 .ptr .align 1 _Z16coalesced_accessPfi_param_0,
	.param .u32 _Z16coalesced_accessPfi_param_1
)
{
	.reg .pred 	%p<2>;
	.reg .b32 	%r<6>;
	.reg .b32 	%f<3>;
	.reg .b64 	%rd<5>;

	ld.param.u64 	%rd1, [_Z16coalesced_accessPfi_param_0];
	ld.param.u32 	%r2, [_Z16coalesced_accessPfi_param_1];
	mov.u32 	%r3, %ctaid.x;
	mov.u32 	%r4, %ntid.x;
	mov.u32 	%r5, %tid.x;
	mad.lo.s32 	%r1, %r3, %r4, %r5;
	setp.ge.s32 	%p1, %r1, %r2;
	@%p1 bra 	$L__BB0_2;
	cvta.to.global.u64 	%rd2, %rd1;
	mul.wide.s32 	%rd3, %r1, 4;
	add.s64 	%rd4, %rd2, %rd3;
	ld.global.f32 	%f1, [%rd4];
	add.f32 	%f2, %f1, %f1;
	st.global.f32 	[%rd4], %f2;
$L__BB0_2:
	ret;

}
	// .globl	_Z14strided_accessPfii
.visible .entry _Z14strided_accessPfii(
	.param .u64 .ptr .align 1 _Z14strided_accessPfii_param_0,
	.param .u32 _Z14strided_accessPfii_param_1,
	.param .u32 _Z14strided_accessPfii_param_2
)
{
	.reg .pred 	%p<2>;
	.reg .b32 	%r<8>;
	.reg .b32 	%f<3>;
	.reg .b64 	%rd<5>;

	ld.param.u64 	%rd1, [_Z14strided_accessPfii_param_0];
	ld.param.u32 	%r2, [_Z14strided_accessPfii_param_1];
	ld.param.u32 	%r3, [_Z14strided_accessPfii_param_2];
	mov.u32 	%r4, %ctaid.x;
	mov.u32 	%r5, %ntid.x;
	mov.u32 	%r6, %tid.x;
	mad.lo.s32 	%r7, %r4, %r5, %r6;
	mul.lo.s32 	%r1, %r3, %r7;
	setp.ge.s32 	%p1, %r1, %r2;
	@%p1 bra 	$L__BB1_2;
	cvta.to.global.u64 	%rd2, %rd1;
	mul.wide.s32 	%rd3, %r1, 4;
	add.s64 	%rd4, %rd2, %rd3;
	ld.global.f32 	%f1, [%rd4];
	add.f32 	%f2, %f1, %f1;
	st.global.f32 	[%rd4], %f2;
$L__BB1_2:
	ret;

}
	// .globl	_Z13random_accessPfPii
.visible .entry _Z13random_accessPfPii(
	.param .u64 .ptr .align 1 _Z13random_accessPfPii_param_0,
	.param .u64 .ptr .align 1 _Z13random_accessPfPii_param_1,
	.param .u32 _Z13random_accessPfPii_param_2
)
{
	.reg .pred 	%p<2>;
	.reg .b32 	%r<7>;
	.reg .b32 	%f<3>;
	.reg .b64 	%rd<9>;

	ld.param.u64 	%rd1, [_Z13random_accessPfPii_param_0];
	ld.param.u64 	%rd2, [_Z13random_accessPfPii_param_1];
	ld.param.u32 	%r2, [_Z13random_accessPfPii_param_2];
	mov.u32 	%r3, %ctaid.x;
	mov.u32 	%r4, %ntid.x;
	mov.u32 	%r5, %tid.x;
	mad.lo.s32 	%r1, %r3, %r4, %r5;
	setp.ge.s32 	%p1, %r1, %r2;
	@%p1 bra 	$L__BB2_2;
	cvta.to.global.u64 	%rd3, %rd2;
	cvta.to.global.u64 	%rd4, %rd1;
	mul.wide.s32 	%rd5, %r1, 4;
	add.s64 	%rd6, %rd3, %rd5;
	ld.global.u32 	%r6, [%rd6];
	mul.wide.s32 	%rd7, %r6, 4;
	add.s64 	%rd8, %rd4, %rd7;
	ld.global.f32 	%f1, [%rd8];
	add.f32 	%f2, %f1, %f1;
	st.global.f32 	[%rd8], %f2;
$L__BB2_2:
	ret;

}
	// .globl	_Z17misaligned_accessPfii
.visible .entry _Z17misaligned_accessPfii(
	.param .u64 .ptr .align 1 _Z17misaligned_accessPfii_param_0,
	.param .u32 _Z17misaligned_accessPfii_param_1,
	.param .u32 _Z17misaligned_accessPfii_param_2
)
{
	.reg .pred 	%p<2>;
	.reg .b32 	%r<8>;
	.reg .b32 	%f<3>;
	.reg .b64 	%rd<5>;

	ld.param.u64 	%rd1, [_Z17misaligned_accessPfii_param_0];
	ld.param.u32 	%r2, [_Z17misaligned_accessPfii_param_1];
	ld.param.u32 	%r3, [_Z17misaligned_accessPfii_param_2];
	mov.u32 	%r4, %ctaid.x;
	mov.u32 	%r5, %ntid.x;
	mov.u32 	%r6, %tid.x;
	mad.lo.s32 	%r7, %r4, %r5, %r6;
	add.s32 	%r1, %r7, %r3;
	setp.ge.s32 	%p1, %r1, %r2;
	@%p1 bra 	$L__BB3_2;
	cvta.to.global.u64 	%rd2, %rd1;
	mul.wide.s32 	%rd3, %r1, 4;
	add.s64 	%rd4, %rd2, %rd3;
	ld.global.f32 	%f1, [%rd4];
	add.f32 	%f2, %f1, %f1;
	st.global.f32 	[%rd4], %f2;
$L__BB3_2:
	ret;

}
	// .globl	_Z17vectorized_accessP6float4i
.visible .entry _Z17vectorized_accessP6float4i(
	.param .u64 .ptr .align 1 _Z17vectorized_accessP6float4i_param_0,
	.param .u32 _Z17vectorized_accessP6float4i_param_1
)
{
	.reg .pred 	%p<2>;
	.reg .b32 	%r<6>;
	.reg .b32 	%f<9>;
	.reg .b64 	%rd<5>;

	ld.param.u64 	%rd1, [_Z17vectorized_accessP6float4i_param_0];
	ld.param.u32 	%r2, [_Z17vectorized_accessP6float4i_param_1];
	mov.u32 	%r3, %ctaid.x;
	mov.u32 	%r4, %ntid.x;
	mov.u32 	%r5, %tid.x;
	mad.lo.s32 	%r1, %r3, %r4, %r5;
	setp.ge.s32 	%p1, %r1, %r2;
	@%p1 bra 	$L__BB4_2;
	cvta.to.global.u64 	%rd2, %rd1;
	mul.wide.s32 	%rd3, %r1, 16;
	add.s64 	%rd4, %rd2, %rd3;
	ld.global.v4.f32 	{%f1, %f2, %f3, %f4}, [%rd4];
	add.f32 	%f5, %f1, %f1;
	add.f32 	%f6, %f2, %f2;
	add.f32 	%f7, %f3, %f3;
	add.f32 	%f8, %f4, %f4;
	st.global.v4.f32 	[%rd4], {%f5, %f6, %f7, %f8};
$L__BB4_2:
	ret;

}


// ===== COMPILED SASS (sm_100) =====

	.target	sm_100

	.elftype	@"ET_EXEC"


//--------------------- .note.nv.tkinfo           --------------------------
	.section	.note.nv.tkinfo,"",@"SHT_NOTE"
	.sectionflags	@"SHF_NOTE_NV_TKINFO"
	.tkinfo
        /*0018*/ 	.word	0x00000002
        /*0030*/ 	.string	""
        /*0030*/ 	.string	"ptxas"
        /*0030*/ 	.string	"Cuda compilation tools, release 13.0, V13.0.88"
        /*0030*/ 	.string	"Build cuda_13.0.r13.0/compiler.36424714_0"
        /*0030*/ 	.string	"-arch sm_100 -m 64 "



//--------------------- .note.nv.cuinfo           --------------------------
	.section	.note.nv.cuinfo,"",@"SHT_NOTE"
	.sectionflags	@"SHF_NOTE_NV_CUINFO"
        /*0018*/ 	.short	0x0002
        /*001a*/ 	.short	0x0064
        /*001c*/ 	.short	0x0082
	.zero		2


//--------------------- .nv.info                  --------------------------
	.section	.nv.info,"",@"SHT_CUDA_INFO"
	.align	4


	//----- nvinfo : EIATTR_REGCOUNT
	.align		4
        /*0000*/ 	.byte	0x04, 0x2f
        /*0002*/ 	.short	(.L_1 - .L_0)
	.align		4
.L_0:
        /*0004*/ 	.word	index@(_Z16coalesced_accessPfi)
        /*0008*/ 	.word	0x00000008


	//----- nvinfo : EIATTR_FRAME_SIZE
	.align		4
.L_1:
        /*000c*/ 	.byte	0x04, 0x11
        /*000e*/ 	.short	(.L_3 - .L_2)
	.align		4
.L_2:
        /*0010*/ 	.word	index@(_Z16coalesced_accessPfi)
        /*0014*/ 	.word	0x00000000


	//----- nvinfo : EIATTR_REGCOUNT
	.align		4
.L_3:
        /*0018*/ 	.byte	0x04, 0x2f
        /*001a*/ 	.short	(.L_5 - .L_4)
	.align		4
.L_4:
        /*001c*/ 	.word	index@(_Z14strided_accessPfii)
        /*0020*/ 	.word	0x00000008


	//----- nvinfo : EIATTR_FRAME_SIZE
	.align		4
.L_5:
        /*0024*/ 	.byte	0x04, 0x11
        /*0026*/ 	.short	(.L_7 - .L_6)
	.align		4
.L_6:
        /*0028*/ 	.word	index@(_Z14strided_accessPfii)
        /*002c*/ 	.word	0x00000000


	//----- nvinfo : EIATTR_REGCOUNT
	.align		4
.L_7:
        /*0030*/ 	.byte	0x04, 0x2f
        /*0032*/ 	.short	(.L_9 - .L_8)
	.align		4
.L_8:
        /*0034*/ 	.word	index@(_Z13random_accessPfPii)
        /*0038*/ 	.word	0x0000000a


	//----- nvinfo : EIATTR_FRAME_SIZE
	.align		4
.L_9:
        /*003c*/ 	.byte	0x04, 0x11
        /*003e*/ 	.short	(.L_11 - .L_10)
	.align		4
.L_10:
        /*0040*/ 	.word	index@(_Z13random_accessPfPii)
        /*0044*/ 	.word	0x00000000


	//----- nvinfo : EIATTR_REGCOUNT
	.align		4
.L_11:
        /*0048*/ 	.byte	0x04, 0x2f
        /*004a*/ 	.short	(.L_13 - .L_12)
	.align		4
.L_12:
        /*004c*/ 	.word	index@(_Z17misaligned_accessPfii)
        /*0050*/ 	.word	0x00000008


	//----- nvinfo : EIATTR_FRAME_SIZE
	.align		4
.L_13:
        /*0054*/ 	.byte	0x04, 0x11
        /*0056*/ 	.short	(.L_15 - .L_14)
	.align		4
.L_14:
        /*0058*/ 	.word	index@(_Z17misaligned_accessPfii)
        /*005c*/ 	.word	0x00000000


	//----- nvinfo : EIATTR_REGCOUNT
	.align		4
.L_15:
        /*0060*/ 	.byte	0x04, 0x2f
        /*0062*/ 	.short	(.L_17 - .L_16)
	.align		4
.L_16:
        /*0064*/ 	.word	index@(_Z17vectorized_accessP6float4i)
        /*0068*/ 	.word	0x0000000a


	//----- nvinfo : EIATTR_FRAME_SIZE
	.align		4
.L_17:
        /*006c*/ 	.byte	0x04, 0x11
        /*006e*/ 	.short	(.L_19 - .L_18)
	.align		4
.L_18:
        /*0070*/ 	.word	index@(_Z17vectorized_accessP6float4i)
        /*0074*/ 	.word	0x00000000


	//----- nvinfo : EIATTR_MIN_STACK_SIZE
	.align		4
.L_19:
        /*0078*/ 	.byte	0x04, 0x12
        /*007a*/ 	.short	(.L_21 - .L_20)
	.align		4
.L_20:
        /*007c*/ 	.word	index@(_Z17vectorized_accessP6float4i)
        /*0080*/ 	.word	0x00000000


	//----- nvinfo : EIATTR_MIN_STACK_SIZE
	.align		4
.L_21:
        /*0084*/ 	.byte	0x04, 0x12
        /*0086*/ 	.short	(.L_23 - .L_22)
	.align		4
.L_22:
        /*0088*/ 	.word	index@(_Z17misaligned_accessPfii)
        /*008c*/ 	.word	0x00000000


	//----- nvinfo : EIATTR_MIN_STACK_SIZE
	.align		4
.L_23:
        /*0090*/ 	.byte	0x04, 0x12
        /*0092*/ 	.short	(.L_25 - .L_24)
	.align		4
.L_24:
        /*0094*/ 	.word	index@(_Z13random_accessPfPii)
        /*0098*/ 	.word	0x00000000


	//----- nvinfo : EIATTR_MIN_STACK_SIZE
	.align		4
.L_25:
        /*009c*/ 	.byte	0x04, 0x12
        /*009e*/ 	.short	(.L_27 - .L_26)
	.align		4
.L_26:
        /*00a0*/ 	.word	index@(_Z14strided_accessPfii)
        /*00a4*/ 	.word	0x00000000


	//----- nvinfo : EIATTR_MIN_STACK_SIZE
	.align		4
.L_27:
        /*00a8*/ 	.byte	0x04, 0x12
        /*00aa*/ 	.short	(.L_29 - .L_28)
	.align		4
.L_28:
        /*00ac*/ 	.word	index@(_Z16coalesced_accessPfi)
        /*00b0*/ 	.word	0x00000000
.L_29:


//--------------------- .nv.compat                --------------------------
	.section	.nv.compat,"",@"SHT_CUDA_COMPAT_INFO"
	.align	4
        /*0000*/ 	.byte	0x02, 0x09, 0x00, 0x00, 0x02, 0x02, 0x01, 0x00, 0x02, 0x05, 0x05, 0x00, 0x03, 0x07, 0x01, 0x01
        /*0010*/ 	.byte	0x02, 0x03, 0x00, 0x00, 0x02, 0x06, 0x01, 0x00, 0x04, 0x0b, 0x08, 0x00, 0x09, 0x00, 0x00, 0x00
        /*0020*/ 	.byte	0x00, 0x00, 0x00, 0x00


//--------------------- .nv.info._Z17vectorized_accessP6float4i --------------------------
	.section	.nv.info._Z17vectorized_accessP6float4i,"",@"SHT_CUDA_INFO"
	.sectionflags	@""
	.align	4


	//----- nvinfo : EIATTR_CUDA_API_VERSION
	.align		4
        /*0000*/ 	.byte	0x04, 0x37
        /*0002*/ 	.short	(.L_31 - .L_30)
.L_30:
        /*0004*/ 	.word	0x00000082


	//----- nvinfo : EIATTR_KPARAM_INFO
	.align		4
.L_31:
        /*0008*/ 	.byte	0x04, 0x17
        /*000a*/ 	.short	(.L_33 - .L_32)
.L_32:
        /*000c*/ 	.word	0x00000000
        /*0010*/ 	.short	0x0001
        /*0012*/ 	.short	0x0008
        /*0014*/ 	.byte	0x00, 0xf0, 0x11, 0x00


	//----- nvinfo : EIATTR_KPARAM_INFO
	.align		4
.L_33:
        /*0018*/ 	.byte	0x04, 0x17
        /*001a*/ 	.short	(.L_35 - .L_34)
.L_34:
        /*001c*/ 	.word	0x00000000
        /*0020*/ 	.short	0x0000
        /*0022*/ 	.short	0x0000
        /*0024*/ 	.byte	0x00, 0xf5, 0x21, 0x00


	//----- nvinfo : EIATTR_SPARSE_MMA_MASK
	.align		4
.L_35:
        /*0028*/ 	.byte	0x03, 0x50
        /*002a*/ 	.short	0x0000


	//----- nvinfo : EIATTR_MAXREG_COUNT
	.align		4
        /*002c*/ 	.byte	0x03, 0x1b
        /*002e*/ 	.short	0x00ff


	//----- nvinfo : EIATTR_MERCURY_ISA_VERSION
	.align		4
        /*0030*/ 	.byte	0x03, 0x5f
        /*0032*/ 	.short	0x0101


	//----- nvinfo : EIATTR_VRC_CTA_INIT_COUNT
	.align		4
        /*0034*/ 	.byte	0x02, 0x4a
	.zero		1
	.zero		1


	//----- nvinfo : EIATTR_EXIT_INSTR_OFFSETS
	.align		4
        /*0038*/ 	.byte	0x04, 0x1c
        /*003a*/ 	.short	(.L_37 - .L_36)


	//   ....[0]....
.L_36:
        /*003c*/ 	.word	0x00000070


	//   ....[1]....
        /*0040*/ 	.word	0x00000110


	//----- nvinfo : EIATTR_CBANK_PARAM_SIZE
	.align		4
.L_37:
        /*0044*/ 	.byte	0x03, 0x19
        /*0046*/ 	.short	0x000c


	//----- nvinfo : EIATTR_PARAM_CBANK
	.align		4
        /*0048*/ 	.byte	0x04, 0x0a
        /*004a*/ 	.short	(.L_39 - .L_38)
	.align		4
.L_38:
        /*004c*/ 	.word	index@(.nv.constant0._Z17vectorized_accessP6float4i)
        /*0050*/ 	.short	0x0380
        /*0052*/ 	.short	0x000c


	//----- nvinfo : EIATTR_SW_WAR
	.align		4
.L_39:
        /*0054*/ 	.byte	0x04, 0x36
        /*0056*/ 	.short	(.L_41 - .L_40)
.L_40:
        /*0058*/ 	.word	0x00000008
.L_41:


//--------------------- .nv.info._Z17misaligned_accessPfii --------------------------
	.section	.nv.info._Z17misaligned_accessPfii,"",@"SHT_CUDA_INFO"
	.sectionflags	@""
	.align	4


	//----- nvinfo : EIATTR_CUDA_API_VERSION
	.align		4
        /*0000*/ 	.byte	0x04, 0x37
        /*0002*/ 	.short	(.L_43 - .L_42)
.L_42:
        /*0004*/ 	.word	0x00000082


	//----- nvinfo : EIATTR_KPARAM_INFO
	.align		4
.L_43:
        /*0008*/ 	.byte	0x04, 0x17
        /*000a*/ 	.short	(.L_45 - .L_44)
.L_44:
        /*000c*/ 	.word	0x00000000
        /*0010*/ 	.short	0x0002
        /*0012*/ 	.short	0x000c
        /*0014*/ 	.byte	0x00, 0xf0, 0x11, 0x00


	//----- nvinfo : EIATTR_KPARAM_INFO
	.align		4
.L_45:
        /*0018*/ 	.byte	0x04, 0x17
        /*001a*/ 	.short	(.L_47 - .L_46)
.L_46:
        /*001c*/ 	.word	0x00000000
        /*0020*/ 	.short	0x0001
        /*0022*/ 	.short	0x0008
        /*0024*/ 	.byte	0x00, 0xf0, 0x11, 0x00


	//----- nvinfo : EIATTR_KPARAM_INFO
	.align		4
.L_47:
        /*0028*/ 	.byte	0x04, 0x17
        /*002a*/ 	.short	(.L_49 - .L_48)
.L_48:
        /*002c*/ 	.word	0x00000000
        /*0030*/ 	.short	0x0000
        /*0032*/ 	.short	0x0000
        /*0034*/ 	.byte	0x00, 0xf5, 0x21, 0x00


	//----- nvinfo : EIATTR_SPARSE_MMA_MASK
	.align		4
.L_49:
        /*0038*/ 	.byte	0x03, 0x50
        /*003a*/ 	.short	0x0000


	//----- nvinfo : EIATTR_MAXREG_COUNT
	.align		4
        /*003c*/ 	.byte	0x03, 0x1b
        /*003e*/ 	.short	0x00ff


	//----- nvinfo : EIATTR_MERCURY_ISA_VERSION
	.align		4
        /*0040*/ 	.byte	0x03, 0x5f
        /*0042*/ 	.short	0x0101


	//----- nvinfo : EIATTR_VRC_CTA_INIT_COUNT
	.align		4
        /*0044*/ 	.byte	0x02, 0x4a
	.zero		1
	.zero		1


	//----- nvinfo : EIATTR_EXIT_INSTR_OFFSETS
	.align		4
        /*0048*/ 	.byte	0x04, 0x1c
        /*004a*/ 	.short	(.L_51 - .L_50)


	//   ....[0]....
.L_50:
        /*004c*/ 	.word	0x00000080


	//   ....[1]....
        /*0050*/ 	.word	0x000000f0


	//----- nvinfo : EIATTR_CBANK_PARAM_SIZE
	.align		4
.L_51:
        /*0054*/ 	.byte	0x03, 0x19
        /*0056*/ 	.short	0x0010


	//----- nvinfo : EIATTR_PARAM_CBANK
	.align		4
        /*0058*/ 	.byte	0x04, 0x0a
        /*005a*/ 	.short	(.L_53 - .L_52)
	.align		4
.L_52:
        /*005c*/ 	.word	index@(.nv.constant0._Z17misaligned_accessPfii)
        /*0060*/ 	.short	0x0380
        /*0062*/ 	.short	0x0010


	//----- nvinfo : EIATTR_SW_WAR
	.align		4
.L_53:
        /*0064*/ 	.byte	0x04, 0x36
        /*0066*/ 	.short	(.L_55 - .L_54)
.L_54:
        /*0068*/ 	.word	0x00000008
.L_55:


//--------------------- .nv.info._Z13random_accessPfPii --------------------------
	.section	.nv.info._Z13random_accessPfPii,"",@"SHT_CUDA_INFO"
	.sectionflags	@""
	.align	4


	//----- nvinfo : EIATTR_CUDA_API_VERSION
	.align		4
        /*0000*/ 	.byte	0x04, 0x37
        /*0002*/ 	.short	(.L_57 - .L_56)
.L_56:
        /*0004*/ 	.word	0x00000082


	//----- nvinfo : EIATTR_KPARAM_INFO
	.align		4
.L_57:
        /*0008*/ 	.byte	0x04, 0x17
        /*000a*/ 	.short	(.L_59 - .L_58)
.L_58:
        /*000c*/ 	.word	0x00000000
        /*0010*/ 	.short	0x0002
        /*0012*/ 	.short	0x0010
        /*0014*/ 	.byte	0x00, 0xf0, 0x11, 0x00


	//----- nvinfo : EIATTR_KPARAM_INFO
	.align		4
.L_59:
        /*0018*/ 	.byte	0x04, 0x17
        /*001a*/ 	.short	(.L_61 - .L_60)
.L_60:
        /*001c*/ 	.word	0x00000000
        /*0020*/ 	.short	0x0001
        /*0022*/ 	.short	0x0008
        /*0024*/ 	.byte	0x00, 0xf5, 0x21, 0x00


	//----- nvinfo : EIATTR_KPARAM_INFO
	.align		4
.L_61:
        /*0028*/ 	.byte	0x04, 0x17
        /*002a*/ 	.short	(.L_63 - .L_62)
.L_62:
        /*002c*/ 	.word	0x00000000
        /*0030*/ 	.short	0x0000
        /*0032*/ 	.short	0x0000
        /*0034*/ 	.byte	0x00, 0xf5, 0x21, 0x00


	//----- nvinfo : EIATTR_SPARSE_MMA_MASK
	.align		4
.L_63:
        /*0038*/ 	.byte	0x03, 0x50
        /*003a*/ 	.short	0x0000


	//----- nvinfo : EIATTR_MAXREG_COUNT
	.align		4
        /*003c*/ 	.byte	0x03, 0x1b
        /*003e*/ 	.short	0x00ff


	//----- nvinfo : EIATTR_MERCURY_ISA_VERSION
	.align		4
        /*0040*/ 	.byte	0x03, 0x5f
        /*0042*/ 	.short	0x0101


	//----- nvinfo : EIATTR_VRC_CTA_INIT_COUNT
	.align		4
        /*0044*/ 	.byte	0x02, 0x4a
	.zero		1
	.zero		1


	//----- nvinfo : EIATTR_EXIT_INSTR_OFFSETS
	.align		4
        /*0048*/ 	.byte	0x04, 0x1c
        /*004a*/ 	.short	(.L_65 - .L_64)


	//   ....[0]....
.L_64:
        /*004c*/ 	.word	0x00000070


	//   ....[1]....
        /*0050*/ 	.word	0x00000110


	//----- nvinfo : EIATTR_CBANK_PARAM_SIZE
	.align		4
.L_65:
        /*0054*/ 	.byte	0x03, 0x19
        /*0056*/ 	.short	0x0014


	//----- nvinfo : EIATTR_PARAM_CBANK
	.align		4
        /*0058*/ 	.byte	0x04, 0x0a
        /*005a*/ 	.short	(.L_67 - .L_66)
	.align		4
.L_66:
        /*005c*/ 	.word	index@(.nv.constant0._Z13random_accessPfPii)
        /*0060*/ 	.short	0x0380
        /*0062*/ 	.short	0x0014


	//----- nvinfo : EIATTR_SW_WAR
	.align		4
.L_67:
        /*0064*/ 	.byte	0x04, 0x36
        /*0066*/ 	.short	(.L_69 - .L_68)
.L_68:
        /*0068*/ 	.word	0x00000008
.L_69:


//--------------------- .nv.info._Z14strided_accessPfii --------------------------
	.section	.nv.info._Z14strided_accessPfii,"",@"SHT_CUDA_INFO"
	.sectionflags	@""
	.align	4


	//----- nvinfo : EIATTR_CUDA_API_VERSION
	.align		4
        /*0000*/ 	.byte	0x04, 0x37
        /*0002*/ 	.short	(.L_71 - .L_70)
.L_70:
        /*0004*/ 	.word	0x00000082


	//----- nvinfo : EIATTR_KPARAM_INFO
	.align		4
.L_71:
        /*0008*/ 	.byte	0x04, 0x17
        /*000a*/ 	.short	(.L_73 - .L_72)
.L_72:
        /*000c*/ 	.word	0x00000000
        /*0010*/ 	.short	0x0002
        /*0012*/ 	.short	0x000c
        /*0014*/ 	.byte	0x00, 0xf0, 0x11, 0x00


	//----- nvinfo : EIATTR_KPARAM_INFO
	.align		4
.L_73:
        /*0018*/ 	.byte	0x04, 0x17
        /*001a*/ 	.short	(.L_75 - .L_74)
.L_74:
        /*001c*/ 	.word	0x00000000
        /*0020*/ 	.short	0x0001
        /*0022*/ 	.short	0x0008
        /*0024*/ 	.byte	0x00, 0xf0, 0x11, 0x00


	//----- nvinfo : EIATTR_KPARAM_INFO
	.align		4
.L_75:
        /*0028*/ 	.byte	0x04, 0x17
        /*002a*/ 	.short	(.L_77 - .L_76)
.L_76:
        /*002c*/ 	.word	0x00000000
        /*0030*/ 	.short	0x0000
        /*0032*/ 	.short	0x0000
        /*0034*/ 	.byte	0x00, 0xf5, 0x21, 0x00


	//----- nvinfo : EIATTR_SPARSE_MMA_MASK
	.align		4
.L_77:
        /*0038*/ 	.byte	0x03, 0x50
        /*003a*/ 	.short	0x0000


	//----- nvinfo : EIATTR_MAXREG_COUNT
	.align		4
        /*003c*/ 	.byte	0x03, 0x1b
        /*003e*/ 	.short	0x00ff


	//----- nvinfo : EIATTR_MERCURY_ISA_VERSION
	.align		4
        /*0040*/ 	.byte	0x03, 0x5f
        /*0042*/ 	.short	0x0101


	//----- nvinfo : EIATTR_VRC_CTA_INIT_COUNT
	.align		4
        /*0044*/ 	.byte	0x02, 0x4a
	.zero		1
	.zero		1


	//----- nvinfo : EIATTR_EXIT_INSTR_OFFSETS
	.align		4
        /*0048*/ 	.byte	0x04, 0x1c
        /*004a*/ 	.short	(.L_79 - .L_78)


	//   ....[0]....
.L_78:
        /*004c*/ 	.word	0x00000080


	//   ....[1]....
        /*0050*/ 	.word	0x000000f0


	//----- nvinfo : EIATTR_CBANK_PARAM_SIZE
	.align		4
.L_79:
        /*0054*/ 	.byte	0x03, 0x19
        /*0056*/ 	.short	0x0010


	//----- nvinfo : EIATTR_PARAM_CBANK
	.align		4
        /*0058*/ 	.byte	0x04, 0x0a
        /*005a*/ 	.short	(.L_81 - .L_80)
	.align		4
.L_80:
        /*005c*/ 	.word	index@(.nv.constant0._Z14strided_accessPfii)
        /*0060*/ 	.short	0x0380
        /*0062*/ 	.short	0x0010


	//----- nvinfo : EIATTR_SW_WAR
	.align		4
.L_81:
        /*0064*/ 	.byte	0x04, 0x36
        /*0066*/ 	.short	(.L_83 - .L_82)
.L_82:
        /*0068*/ 	.word	0x00000008
.L_83:


//--------------------- .nv.info._Z16coalesced_accessPfi --------------------------
	.section	.nv.info._Z16coalesced_accessPfi,"",@"SHT_CUDA_INFO"
	.sectionflags	@""
	.align	4


	//----- nvinfo : EIATTR_CUDA_API_VERSION
	.align		4
        /*0000*/ 	.byte	0x04, 0x37
        /*0002*/ 	.short	(.L_85 - .L_84)
.L_84:
        /*0004*/ 	.word	0x00000082


	//----- nvinfo : EIATTR_KPARAM_INFO
	.align		4
.L_85:
        /*0008*/ 	.byte	0x04, 0x17
        /*000a*/ 	.short	(.L_87 - .L_86)
.L_86:
        /*000c*/ 	.word	0x00000000
        /*0010*/ 	.short	0x0001
        /*0012*/ 	.short	0x0008
        /*0014*/ 	.byte	0x00, 0xf0, 0x11, 0x00


	//----- nvinfo : EIATTR_KPARAM_INFO
	.align		4
.L_87:
        /*0018*/ 	.byte	0x04, 0x17
        /*001a*/ 	.short	(.L_89 - .L_88)
.L_88:
        /*001c*/ 	.word	0x00000000
        /*0020*/ 	.short	0x0000
        /*0022*/ 	.short	0x0000
        /*0024*/ 	.byte	0x00, 0xf5, 0x21, 0x00


	//----- nvinfo : EIATTR_SPARSE_MMA_MASK
	.align		4
.L_89:
        /*0028*/ 	.byte	0x03, 0x50
        /*002a*/ 	.short	0x0000


	//----- nvinfo : EIATTR_MAXREG_COUNT
	.align		4
        /*002c*/ 	.byte	0x03, 0x1b
        /*002e*/ 	.short	0x00ff


	//----- nvinfo : EIATTR_MERCURY_ISA_VERSION
	.align		4
        /*0030*/ 	.byte	0x03, 0x5f
        /*0032*/ 	.short	0x0101


	//----- nvinfo : EIATTR_VRC_CTA_INIT_COUNT
	.align		4
        /*0034*/ 	.byte	0x02, 0x4a
	.zero		1
	.zero		1


	//----- nvinfo : EIATTR_EXIT_INSTR_OFFSETS
	.align		4
        /*0038*/ 	.byte	0x04, 0x1c
        /*003a*/ 	.short	(.L_91 - .L_90)


	//   ....[0]....
.L_90:
        /*003c*/ 	.word	0x00000070


	//   ....[1]....
        /*0040*/ 	.word	0x000000e0


	//----- nvinfo : EIATTR_CBANK_PARAM_SIZE
	.align		4
.L_91:
        /*0044*/ 	.byte	0x03, 0x19
        /*0046*/ 	.short	0x000c


	//----- nvinfo : EIATTR_PARAM_CBANK
	.align		4
        /*0048*/ 	.byte	0x04, 0x0a
        /*004a*/ 	.short	(.L_93 - .L_92)
	.align		4
.L_92:
        /*004c*/ 	.word	index@(.nv.constant0._Z16coalesced_accessPfi)
        /*0050*/ 	.short	0x0380
        /*0052*/ 	.short	0x000c


	//----- nvinfo : EIATTR_SW_WAR
	.align		4
.L_93:
        /*0054*/ 	.byte	0x04, 0x36
        /*0056*/ 	.short	(.L_95 - .L_94)
.L_94:
        /*0058*/ 	.word	0x00000008
.L_95:


//--------------------- .nv.callgraph             --------------------------
	.section	.nv.callgraph,"",@"SHT_CUDA_CALLGRAPH"
	.align	4
	.sectionentsize	8
	.align		4
        /*0000*/ 	.word	0x00000000
	.align		4
        /*0004*/ 	.word	0xffffffff
	.align		4
        /*0008*/ 	.word	0x00000000
	.align		4
        /*000c*/ 	.word	0xfffffffe
	.align		4
        /*0010*/ 	.word	0x00000000
	.align		4
        /*0014*/ 	.word	0xfffffffd
	.align		4
        /*0018*/ 	.word	0x00000000
	.align		4
        /*001c*/ 	.word	0xfffffffc


//--------------------- .text._Z17vectorized_accessP6float4i --------------------------
	.section	.text._Z17vectorized_accessP6float4i,"ax",@progbits
	.align	128
        .global         _Z17vectorized_accessP6float4i
        .type           _Z17vectorized_accessP6float4i,@function
        .size           _Z17vectorized_accessP6float4i,(.L_x_5 - _Z17vectorized_accessP6float4i)
        .other          _Z17vectorized_accessP6float4i,@"STO_CUDA_ENTRY STV_DEFAULT"
_Z17vectorized_accessP6float4i:
.text._Z17vectorized_accessP6float4i:
[----:B------:R-:W-:Y:S01]  /*0000*/  LDC R1, c[0x0][0x37c] ;  /* 0x0000df00ff017b82 */ /* 0x000fe20000000800 */
[----:B------:R-:W0:Y:S07]  /*0010*/  S2R R0, SR_TID.X ;  /* 0x0000000000007919 */ /* 0x000e2e0000002100 */
[----:B------:R-:W0:Y:S01]  /*0020*/  S2UR UR4, SR_CTAID.X ;  /* 0x00000000000479c3 */ /* 0x000e220000002500 */
[----:B------:R-:W1:Y:S07]  /*0030*/  LDCU UR5, c[0x0][0x388] ;  /* 0x00007100ff0577ac */ /* 0x000e6e0008000800 */
[----:B------:R-:W0:Y:S02]  /*0040*/  LDC R5, c[0x0][0x360] ;  /* 0x0000d800ff057b82 */ /* 0x000e240000000800 */
[----:B0-----:R-:W-:-:S05]  /*0050*/  IMAD R5, R5, UR4, R0 ;  /* 0x0000000405057c24 */ /* 0x001fca000f8e0200 */
[----:B-1----:R-:W-:-:S13]  /*0060*/  ISETP.GE.AND P0, PT, R5, UR5, PT ;  /* 0x0000000505007c0c */ /* 0x002fda000bf06270 */
[----:B------:R-:W-:Y:S05]  /*0070*/  @P0 EXIT ;  /* 0x000000000000094d */ /* 0x000fea0003800000 */
[----:B------:R-:W0:Y:S01]  /*0080*/  LDC.64 R2, c[0x0][0x380] ;  /* 0x0000e000ff027b82 */ /* 0x000e220000000a00 */
[----:B------:R-:W1:Y:S01]  /*0090*/  LDCU.64 UR4, c[0x0][0x358] ;  /* 0x00006b00ff0477ac */ /* 0x000e620008000a00 */
[----:B0-----:R-:W-:-:S05]  /*00a0*/  IMAD.WIDE R2, R5, 0x10, R2 ;  /* 0x0000001005027825 */ /* 0x001fca00078e0202 */
[----:B-1----:R-:W2:Y:S02]  /*00b0*/  LDG.E.128 R4, desc[UR4][R2.64] ;  /* 0x0000000402047981 */ /* 0x002ea4000c1e1d00 */
[----:B--2---:R-:W-:Y:S01]  /*00c0*/  FADD R4, R4, R4 ;  /* 0x0000000404047221 */ /* 0x004fe20000000000 */
[----:B------:R-:W-:Y:S01]  /*00d0*/  FADD R5, R5, R5 ;  /* 0x0000000505057221 */ /* 0x000fe20000000000 */
[----:B------:R-:W-:Y:S01]  /*00e0*/  FADD R6, R6, R6 ;  /* 0x0000000606067221 */ /* 0x000fe20000000000 */
[----:B------:R-:W-:-:S05]  /*00f0*/  FADD R7, R7, R7 ;  /* 0x0000000707077221 */ /* 0x000fca0000000000 */
[----:B------:R-:W-:Y:S01]  /*0100*/  STG.E.128 desc[UR4][R2.64], R4 ;  /* 0x0000000402007986 */ /* 0x000fe2000c101d04 */
[----:B------:R-:W-:Y:S05]  /*0110*/  EXIT ;  /* 0x000000000000794d */ /* 0x000fea0003800000 */
.L_x_0:
[----:B------:R-:W-:-:S00]  /*0120*/  BRA `(.L_x_0) ;  /* 0xfffffffc00fc7947 */ /* 0x000fc0000383ffff */
[----:B------:R-:W-:-:S00]  /*0130*/  NOP ;  /* 0x0000000000007918 */ /* 0x000fc00000000000 */
        /* <DEDUP_REMOVED lines=12> */
.L_x_5:


//--------------------- .text._Z17misaligned_accessPfii --------------------------
	.section	.text._Z17misaligned_accessPfii,"ax",@progbits
	.align	128
        .global         _Z17misaligned_accessPfii
        .type           _Z17misaligned_accessPfii,@function
        .size           _Z17misaligned_accessPfii,(.L_x_6 - _Z17misaligned_accessPfii)
        .other          _Z17misaligned_accessPfii,@"STO_CUDA_ENTRY STV_DEFAULT"
_Z17misaligned_accessPfii:
.text._Z17misaligned_accessPfii:
[----:B------:R-:W-:Y:S01]  /*0000*/  LDC R1, c[0x0][0x37c] ;  /* 0x0000df00ff017b82 */ /* 0x000fe20000000800 */
[----:B------:R-:W0:Y:S07]  /*0010*/  S2R R3, SR_TID.X ;  /* 0x0000000000037919 */ /* 0x000e2e0000002100 */
[----:B------:R-:W0:Y:S01]  /*0020*/  S2UR UR4, SR_CTAID.X ;  /* 0x00000000000479c3 */ /* 0x000e220000002500 */
[----:B------:R-:W1:Y:S07]  /*0030*/  LDCU.64 UR6, c[0x0][0x388] ;  /* 0x00007100ff0677ac */ /* 0x000e6e0008000a00 */
[----:B------:R-:W0:Y:S02]  /*0040*/  LDC R0, c[0x0][0x360] ;  /* 0x0000d800ff007b82 */ /* 0x000e240000000800 */
[----:B0-----:R-:W-:-:S05]  /*0050*/  IMAD R0, R0, UR4, R3 ;  /* 0x0000000400007c24 */ /* 0x001fca000f8e0203 */
[----:B-1----:R-:W-:-:S04]  /*0060*/  IADD3 R5, PT, PT, R0, UR7, RZ ;  /* 0x0000000700057c10 */ /* 0x002fc8000fffe0ff */
[----:B------:R-:W-:-:S13]  /*0070*/  ISETP.GE.AND P0, PT, R5, UR6, PT ;  /* 0x0000000605007c0c */ /* 0x000fda000bf06270 */
[----:B------:R-:W-:Y:S05]  /*0080*/  @P0 EXIT ;  /* 0x000000000000094d */ /* 0x000fea0003800000 */
[----:B------:R-:W0:Y:S01]  /*0090*/  LDC.64 R2, c[0x0][0x380] ;  /* 0x0000e000ff027b82 */ /* 0x000e220000000a00 */
[----:B------:R-:W1:Y:S01]  /*00a0*/  LDCU.64 UR4, c[0x0][0x358] ;  /* 0x00006b00ff0477ac */ /* 0x000e620008000a00 */
[----:B0-----:R-:W-:-:S05]  /*00b0*/  IMAD.WIDE R2, R5, 0x4, R2 ;  /* 0x0000000405027825 */ /* 0x001fca00078e0202 */
[----:B-1----:R-:W2:Y:S02]  /*00c0*/  LDG.E R0, desc[UR4][R2.64] ;  /* 0x0000000402007981 */ /* 0x002ea4000c1e1900 */
[----:B--2---:R-:W-:-:S05]  /*00d0*/  FADD R5, R0, R0 ;  /* 0x0000000000057221 */ /* 0x004fca0000000000 */
[----:B------:R-:W-:Y:S01]  /*00e0*/  STG.E desc[UR4][R2.64], R5 ;  /* 0x0000000502007986 */ /* 0x000fe2000c101904 */
[----:B------:R-:W-:Y:S05]  /*00f0*/  EXIT ;  /* 0x000000000000794d */ /* 0x000fea0003800000 */
.L_x_1:
        /* <DEDUP_REMOVED lines=16> */
.L_x_6:


//--------------------- .text._Z13random_accessPfPii --------------------------
	.section	.text._Z13random_accessPfPii,"ax",@progbits
	.align	128
        .global         _Z13random_accessPfPii
        .type           _Z13random_accessPfPii,@function
        .size           _Z13random_accessPfPii,(.L_x_7 - _Z13random_accessPfPii)
        .other          _Z13random_accessPfPii,@"STO_CUDA_ENTRY STV_DEFAULT"
_Z13random_accessPfPii:
.text._Z13random_accessPfPii:
        /* <DEDUP_REMOVED lines=10> */
[----:B0-----:R-:W-:-:S06]  /*00a0*/  IMAD.WIDE R2, R5, 0x4, R2 ;  /* 0x0000000405027825 */ /* 0x001fcc00078e0202 */
[----:B------:R-:W0:Y:S01]  /*00b0*/  LDC.64 R4, c[0x0][0x380] ;  /* 0x0000e000ff047b82 */ /* 0x000e220000000a00 */
[----:B-1----:R-:W0:Y:S02]  /*00c0*/  LDG.E R3, desc[UR4][R2.64] ;  /* 0x0000000402037981 */ /* 0x002e24000c1e1900 */
[----:B0-----:R-:W-:-:S05]  /*00d0*/  IMAD.WIDE R4, R3, 0x4, R4 ;  /* 0x0000000403047825 */ /* 0x001fca00078e0204 */
[----:B------:R-:W2:Y:S02]  /*00e0*/  LDG.E R0, desc[UR4][R4.64] ;  /* 0x0000000404007981 */ /* 0x000ea4000c1e1900 */
[----:B--2---:R-:W-:-:S05]  /*00f0*/  FADD R7, R0, R0 ;  /* 0x0000000000077221 */ /* 0x004fca0000000000 */
[----:B------:R-:W-:Y:S01]  /*0100*/  STG.E desc[UR4][R4.64], R7 ;  /* 0x0000000704007986 */ /* 0x000fe2000c101904 */
[----:B------:R-:W-:Y:S05]  /*0110*/  EXIT ;  /* 0x000000000000794d */ /* 0x000fea0003800000 */
.L_x_2:
        /* <DEDUP_REMOVED lines=14> */
.L_x_7:


//--------------------- .text._Z14strided_accessPfii --------------------------
	.section	.text._Z14strided_accessPfii,"ax",@progbits
	.align	128
        .global         _Z14strided_accessPfii
        .type           _Z14strided_accessPfii,@function
        .size           _Z14strided_accessPfii,(.L_x_8 - _Z14strided_accessPfii)
        .other          _Z14strided_accessPfii,@"STO_CUDA_ENTRY STV_DEFAULT"
_Z14strided_accessPfii:
.text._Z14strided_accessPfii:
[----:B------:R-:W-:Y:S01]  /*0000*/  LDC R1, c[0x0][0x37c] ;  /* 0x0000df00ff017b82 */ /* 0x000fe20000000800 */
[----:B------:R-:W0:Y:S07]  /*0010*/  S2R R3, SR_TID.X ;  /* 0x0000000000037919 */ /* 0x000e2e0000002100 */
[----:B------:R-:W0:Y:S01]  /*0020*/  S2UR UR4, SR_CTAID.X ;  /* 0x00000000000479c3 */ /* 0x000e220000002500 */
[----:B------:R-:W1:Y:S07]  /*0030*/  LDCU.64 UR6, c[0x0][0x388] ;  /* 0x00007100ff0677ac */ /* 0x000e6e0008000a00 */
[----:B------:R-:W0:Y:S02]  /*0040*/  LDC R0, c[0x0][0x360] ;  /* 0x0000d800ff007b82 */ /* 0x000e240000000800 */
[----:B0-----:R-:W-:-:S04]  /*0050*/  IMAD R0, R0, UR4, R3 ;  /* 0x0000000400007c24 */ /* 0x001fc8000f8e0203 */
[----:B-1----:R-:W-:-:S05]  /*0060*/  IMAD R5, R0, UR7, RZ ;  /* 0x0000000700057c24 */ /* 0x002fca000f8e02ff */
        /* <DEDUP_REMOVED lines=9> */
.L_x_3:
        /* <DEDUP_REMOVED lines=16> */
.L_x_8:


//--------------------- .text._Z16coalesced_accessPfi --------------------------
	.section	.text._Z16coalesced_accessPfi,"ax",@progbits
	.align	128
        .global         _Z16coalesced_accessPfi
        .type           _Z16coalesced_accessPfi,@function
        .size           _Z16coalesced_accessPfi,(.L_x_9 - _Z16coalesced_accessPfi)
        .other          _Z16coalesced_accessPfi,@"STO_CUDA_ENTRY STV_DEFAULT"
_Z16coalesced_accessPfi:
.text._Z16coalesced_accessPfi:
        /* <DEDUP_REMOVED lines=15> */
.L_x_4:
        /* <DEDUP_REMOVED lines=9> */
.L_x_9:


//--------------------- .nv.shared.reserved.0     --------------------------
	.section	.nv.shared.reserved.0,"aw",@nobits
	.weak		__nv_reservedSMEM_offset_0_alias
	.size		__nv_reservedSMEM_offset_0_alias, 0, 64
	.other		__nv_reservedSMEM_offset_0_alias,@"STO_CUDA_RESERVED_SHARED STV_DEFAULT"
__nv_reservedSMEM_offset_0_alias:
	.zero		0
	.zero		64


//--------------------- .nv.constant0._Z17vectorized_accessP6float4i --------------------------
	.section	.nv.constant0._Z17vectorized_accessP6float4i,"a",@progbits
	.sectionflags	@""
	.align	4
.nv.constant0._Z17vectorized_accessP6float4i:
	.zero		908


//--------------------- .nv.constant0._Z17misaligned_accessPfii --------------------------
	.section	.nv.constant0._Z17misaligned_accessPfii,"a",@progbits
	.sectionflags	@""
	.align	4
.nv.constant0._Z17misaligned_accessPfii:
	.zero		912


//--------------------- .nv.constant0._Z13random_accessPfPii --------------------------
	.section	.nv.constant0._Z13random_accessPfPii,"a",@progbits
	.sectionflags	@""
	.align	4
.nv.constant0._Z13random_accessPfPii:
	.zero		916


//--------------------- .nv.constant0._Z14strided_accessPfii --------------------------
	.section	.nv.constant0._Z14strided_accessPfii,"a",@progbits
	.sectionflags	@""
	.align	4
.nv.constant0._Z14strided_accessPfii:
	.zero		912


//--------------------- .nv.constant0._Z16coalesced_accessPfi --------------------------
	.section	.nv.constant0._Z16coalesced_accessPfi,"a",@progbits
	.sectionflags	@""
	.align	4
.nv.constant0._Z16coalesced_accessPfi:
	.zero		908


//--------------------- SYMBOLS --------------------------

	.type		.nv.reservedSmem.offset0,@object
	.size		.nv.reservedSmem.offset0,0x4
